//
// Generated by NVIDIA NVVM Compiler
//
// Compiler Build ID: CL-36424714
// Cuda compilation tools, release 13.0, V13.0.88
// Based on NVVM 20.0.0
//

.version 9.0
.target sm_100
.address_size 64

	// .globl	_Z15persistent_funcP8bag_elemPjS1_j
// _ZZ15persistent_funcP8bag_elemPjS1_jE17__SMC_workingCTAs has been demoted

.visible .entry _Z15persistent_funcP8bag_elemPjS1_j(
	.param .u64 .ptr .align 1 _Z15persistent_funcP8bag_elemPjS1_j_param_0,
	.param .u64 .ptr .align 1 _Z15persistent_funcP8bag_elemPjS1_j_param_1,
	.param .u64 .ptr .align 1 _Z15persistent_funcP8bag_elemPjS1_j_param_2,
	.param .u32 _Z15persistent_funcP8bag_elemPjS1_j_param_3
)
{
	.reg .b32 	%r<3>;
	.reg .b64 	%rd<5>;
	// demoted variable
	.shared .align 4 .u32 _ZZ15persistent_funcP8bag_elemPjS1_jE17__SMC_workingCTAs;
	ld.param.u64 	%rd1, [_Z15persistent_funcP8bag_elemPjS1_j_param_1];
	cvta.to.global.u64 	%rd2, %rd1;
	// begin inline asm
	mov.u32 %r1, %smid;
	// end inline asm
	mul.wide.u32 	%rd3, %r1, 4;
	add.s64 	%rd4, %rd2, %rd3;
	atom.global.inc.u32 	%r2, [%rd4], 2147483647;
	st.shared.u32 	[_ZZ15persistent_funcP8bag_elemPjS1_jE17__SMC_workingCTAs], %r2;
	bar.sync 	0;
	ret;

}


// ===== COMPILED SASS (sm_100) =====

	.target	sm_100

	.elftype	@"ET_EXEC"


//--------------------- .note.nv.tkinfo           --------------------------
	.section	.note.nv.tkinfo,"",@"SHT_NOTE"
	.sectionflags	@"SHF_NOTE_NV_TKINFO"
	.tkinfo
        /*0018*/ 	.word	0x00000002
        /*0030*/ 	.string	""
        /*0030*/ 	.string	"ptxas"
        /*0030*/ 	.string	"Cuda compilation tools, release 13.0, V13.0.88"
        /*0030*/ 	.string	"Build cuda_13.0.r13.0/compiler.36424714_0"
        /*0030*/ 	.string	"-arch sm_100 -m 64 "



//--------------------- .note.nv.cuinfo           --------------------------
	.section	.note.nv.cuinfo,"",@"SHT_NOTE"
	.sectionflags	@"SHF_NOTE_NV_CUINFO"
        /*0018*/ 	.short	0x0002
        /*001a*/ 	.short	0x0064
        /*001c*/ 	.short	0x0082
	.zero		2


//--------------------- .nv.info                  --------------------------
	.section	.nv.info,"",@"SHT_CUDA_INFO"
	.align	4


	//----- nvinfo : EIATTR_REGCOUNT
	.align		4
        /*0000*/ 	.byte	0x04, 0x2f
        /*0002*/ 	.short	(.L_1 - .L_0)
	.align		4
.L_0:
        /*0004*/ 	.word	index@(_Z15persistent_funcP8bag_elemPjS1_j)
        /*0008*/ 	.word	0x0000000a


	//----- nvinfo : EIATTR_FRAME_SIZE
	.align		4
.L_1:
        /*000c*/ 	.byte	0x04, 0x11
        /*000e*/ 	.short	(.L_3 - .L_2)
	.align		4
.L_2:
        /*0010*/ 	.word	index@(_Z15persistent_funcP8bag_elemPjS1_j)
        /*0014*/ 	.word	0x00000000


	//----- nvinfo : EIATTR_MIN_STACK_SIZE
	.align		4
.L_3:
        /*0018*/ 	.byte	0x04, 0x12
        /*001a*/ 	.short	(.L_5 - .L_4)
	.align		4
.L_4:
        /*001c*/ 	.word	index@(_Z15persistent_funcP8bag_elemPjS1_j)
        /*0020*/ 	.word	0x00000000
.L_5:


//--------------------- .nv.compat                --------------------------
	.section	.nv.compat,"",@"SHT_CUDA_COMPAT_INFO"
	.align	4
        /*0000*/ 	.byte	0x02, 0x09, 0x00, 0x00, 0x02, 0x02, 0x01, 0x00, 0x02, 0x05, 0x05, 0x00, 0x03, 0x07, 0x01, 0x01
        /*0010*/ 	.byte	0x02, 0x03, 0x00, 0x00, 0x02, 0x06, 0x01, 0x00, 0x04, 0x0b, 0x08, 0x00, 0x09, 0x00, 0x00, 0x00
        /*0020*/ 	.byte	0x00, 0x00, 0x00, 0x00


//--------------------- .nv.info._Z15persistent_funcP8bag_elemPjS1_j --------------------------
	.section	.nv.info._Z15persistent_funcP8bag_elemPjS1_j,"",@"SHT_CUDA_INFO"
	.sectionflags	@""
	.align	4


	//----- nvinfo : EIATTR_CUDA_API_VERSION
	.align		4
        /*0000*/ 	.byte	0x04, 0x37
        /*0002*/ 	.short	(.L_7 - .L_6)
.L_6:
        /*0004*/ 	.word	0x00000082


	//----- nvinfo : EIATTR_KPARAM_INFO
	.align		4
.L_7:
        /*0008*/ 	.byte	0x04, 0x17
        /*000a*/ 	.short	(.L_9 - .L_8)
.L_8:
        /*000c*/ 	.word	0x00000000
        /*0010*/ 	.short	0x0003
        /*0012*/ 	.short	0x0018
        /*0014*/ 	.byte	0x00, 0xf0, 0x11, 0x00


	//----- nvinfo : EIATTR_KPARAM_INFO
	.align		4
.L_9:
        /*0018*/ 	.byte	0x04, 0x17
        /*001a*/ 	.short	(.L_11 - .L_10)
.L_10:
        /*001c*/ 	.word	0x00000000
        /*0020*/ 	.short	0x0002
        /*0022*/ 	.short	0x0010
        /*0024*/ 	.byte	0x00, 0xf5, 0x21, 0x00


	//----- nvinfo : EIATTR_KPARAM_INFO
	.align		4
.L_11:
        /*0028*/ 	.byte	0x04, 0x17
        /*002a*/ 	.short	(.L_13 - .L_12)
.L_12:
        /*002c*/ 	.word	0x00000000
        /*0030*/ 	.short	0x0001
        /*0032*/ 	.short	0x0008
        /*0034*/ 	.byte	0x00, 0xf5, 0x21, 0x00


	//----- nvinfo : EIATTR_KPARAM_INFO
	.align		4
.L_13:
        /*0038*/ 	.byte	0x04, 0x17
        /*003a*/ 	.short	(.L_15 - .L_14)
.L_14:
        /*003c*/ 	.word	0x00000000
        /*0040*/ 	.short	0x0000
        /*0042*/ 	.short	0x0000
        /*0044*/ 	.byte	0x00, 0xf5, 0x21, 0x00


	//----- nvinfo : EIATTR_SPARSE_MMA_MASK
	.align		4
.L_15:
        /*0048*/ 	.byte	0x03, 0x50
        /*004a*/ 	.short	0x0000


	//----- nvinfo : EIATTR_MAXREG_COUNT
	.align		4
        /*004c*/ 	.byte	0x03, 0x1b
        /*004e*/ 	.short	0x00ff


	//----- nvinfo : EIATTR_NUM_BARRIERS
	.align		4
        /*0050*/ 	.byte	0x02, 0x4c
        /*0052*/ 	.byte	0x01
	.zero		1


	//----- nvinfo : EIATTR_MERCURY_ISA_VERSION
	.align		4
        /*0054*/ 	.byte	0x03, 0x5f
        /*0056*/ 	.short	0x0101


	//----- nvinfo : EIATTR_VRC_CTA_INIT_COUNT
	.align		4
        /*0058*/ 	.byte	0x02, 0x4a
	.zero		1
	.zero		1


	//----- nvinfo : EIATTR_EXIT_INSTR_OFFSETS
	.align		4
        /*005c*/ 	.byte	0x04, 0x1c
        /*005e*/ 	.short	(.L_17 - .L_16)


	//   ....[0]....
.L_16:
        /*0060*/ 	.word	0x000000c0


	//----- nvinfo : EIATTR_CBANK_PARAM_SIZE
	.align		4
.L_17:
        /*0064*/ 	.byte	0x03, 0x19
        /*0066*/ 	.short	0x001c


	//----- nvinfo : EIATTR_PARAM_CBANK
	.align		4
        /*0068*/ 	.byte	0x04, 0x0a
        /*006a*/ 	.short	(.L_19 - .L_18)
	.align		4
.L_18:
        /*006c*/ 	.word	index@(.nv.constant0._Z15persistent_funcP8bag_elemPjS1_j)
        /*0070*/ 	.short	0x0380
        /*0072*/ 	.short	0x001c


	//----- nvinfo : EIATTR_SW_WAR
	.align		4
.L_19:
        /*0074*/ 	.byte	0x04, 0x36
        /*0076*/ 	.short	(.L_21 - .L_20)
.L_20:
        /*0078*/ 	.word	0x00000008
.L_21:


//--------------------- .nv.callgraph             --------------------------
	.section	.nv.callgraph,"",@"SHT_CUDA_CALLGRAPH"
	.align	4
	.sectionentsize	8
	.align		4
        /*0000*/ 	.word	0x00000000
	.align		4
        /*0004*/ 	.word	0xffffffff
	.align		4
        /*0008*/ 	.word	0x00000000
	.align		4
        /*000c*/ 	.word	0xfffffffe
	.align		4
        /*0010*/ 	.word	0x00000000
	.align		4
        /*0014*/ 	.word	0xfffffffd
	.align		4
        /*0018*/ 	.word	0x00000000
	.align		4
        /*001c*/ 	.word	0xfffffffc


//--------------------- .text._Z15persistent_funcP8bag_elemPjS1_j --------------------------
	.section	.text._Z15persistent_funcP8bag_elemPjS1_j,"ax",@progbits
	.align	128
        .global         _Z15persistent_funcP8bag_elemPjS1_j
        .type           _Z15persistent_funcP8bag_elemPjS1_j,@function
        .size           _Z15persistent_funcP8bag_elemPjS1_j,(.L_x_1 - _Z15persistent_funcP8bag_elemPjS1_j)
        .other          _Z15persistent_funcP8bag_elemPjS1_j,@"STO_CUDA_ENTRY STV_DEFAULT"
_Z15persistent_funcP8bag_elemPjS1_j:
.text._Z15persistent_funcP8bag_elemPjS1_j:
[----:B------:R-:W-:Y:S01]  /*0000*/  LDC R1, c[0x0][0x37c] ;  /* 0x0000df00ff017b82 */ /* 0x000fe20000000800 */
[----:B------:R-:W0:Y:S07]  /*0010*/  S2R R5, SR_VIRTUALSMID ;  /* 0x0000000000057919 */ /* 0x000e2e0000004300 */
[----:B------:R-:W0:Y:S01]  /*0020*/  LDC.64 R2, c[0x0][0x388] ;  /* 0x0000e200ff027b82 */ /* 0x000e220000000a00 */
[----:B------:R-:W1:Y:S01]  /*0030*/  LDCU.64 UR4, c[0x0][0x358] ;  /* 0x00006b00ff0477ac */ /* 0x000e620008000a00 */
[----:B------:R-:W-:Y:S01]  /*0040*/  MOV R7, 0x7fffffff ;  /* 0x7fffffff00077802 */ /* 0x000fe20000000f00 */
[----:B0-----:R-:W-:-:S06]  /*0050*/  IMAD.WIDE.U32 R2, R5, 0x4, R2 ;  /* 0x0000000405027825 */ /* 0x001fcc00078e0002 */
[----:B-1----:R-:W2:Y:S01]  /*0060*/  ATOMG.E.INC.STRONG.GPU PT, R2, desc[UR4][R2.64], R7 ;  /* 0x80000007020279a8 */ /* 0x002ea200099ef104 */
[----:B------:R-:W0:Y:S01]  /*0070*/  S2UR UR5, SR_CgaCtaId ;  /* 0x00000000000579c3 */ /* 0x000e220000008800 */
[----:B------:R-:W-:Y:S02]  /*0080*/  UMOV UR4, 0x400 ;  /* 0x0000040000047882 */ /* 0x000fe40000000000 */
[----:B0-----:R-:W-:-:S09]  /*0090*/  ULEA UR4, UR5, UR4, 0x18 ;  /* 0x0000000405047291 */ /* 0x001fd2000f8ec0ff */
[----:B--2---:R-:W-:Y:S01]  /*00a0*/  STS [UR4], R2 ;  /* 0x00000002ff007988 */ /* 0x004fe20008000804 */
[----:B------:R-:W-:Y:S06]  /*00b0*/  BAR.SYNC.DEFER_BLOCKING 0x0 ;  /* 0x0000000000007b1d */ /* 0x000fec0000010000 */
[----:B------:R-:W-:Y:S05]  /*00c0*/  EXIT ;  /* 0x000000000000794d */ /* 0x000fea0003800000 */
.L_x_0:
[----:B------:R-:W-:-:S00]  /*00d0*/  BRA `(.L_x_0) ;  /* 0xfffffffc00fc7947 */ /* 0x000fc0000383ffff */
[----:B------:R-:W-:-:S00]  /*00e0*/  NOP ;  /* 0x0000000000007918 */ /* 0x000fc00000000000 */
        /* <DEDUP_REMOVED lines=9> */
.L_x_1:


//--------------------- .nv.shared._Z15persistent_funcP8bag_elemPjS1_j --------------------------
	.section	.nv.shared._Z15persistent_funcP8bag_elemPjS1_j,"aw",@nobits
	.sectionflags	@""
	.align	4
.nv.shared._Z15persistent_funcP8bag_elemPjS1_j:
	.zero		1028


//--------------------- .nv.shared.reserved.0     --------------------------
	.section	.nv.shared.reserved.0,"aw",@nobits
	.weak		__nv_reservedSMEM_offset_0_alias
	.size		__nv_reservedSMEM_offset_0_alias, 0, 64
	.other		__nv_reservedSMEM_offset_0_alias,@"STO_CUDA_RESERVED_SHARED STV_DEFAULT"
__nv_reservedSMEM_offset_0_alias:
	.zero		0
	.zero		64


//--------------------- .nv.constant0._Z15persistent_funcP8bag_elemPjS1_j --------------------------
	.section	.nv.constant0._Z15persistent_funcP8bag_elemPjS1_j,"a",@progbits
	.sectionflags	@""
	.align	4
.nv.constant0._Z15persistent_funcP8bag_elemPjS1_j:
	.zero		924


//--------------------- SYMBOLS --------------------------

	.type		.nv.reservedSmem.offset0,@object
	.size		.nv.reservedSmem.offset0,0x4
	.type		.nv.reservedSmem.cap,@object
	.size		.nv.reservedSmem.cap,0x4
